//
// Generated by NVIDIA NVVM Compiler
//
// Compiler Build ID: CL-36424714
// Cuda compilation tools, release 13.0, V13.0.88
// Based on NVVM 20.0.0
//

.version 9.0
.target sm_100
.address_size 64

	// .globl	_Z9local_3_2Pf

.visible .entry _Z9local_3_2Pf(
	.param .u64 .ptr .align 1 _Z9local_3_2Pf_param_0
)
{
	.reg .b32 	%f<2>;
	.reg .b64 	%rd<3>;

	ld.param.u64 	%rd1, [_Z9local_3_2Pf_param_0];
	cvta.to.global.u64 	%rd2, %rd1;
	ld.global.f32 	%f1, [%rd2+4];
	st.global.f32 	[%rd2], %f1;
	ret;

}
	// .globl	_Z9local_3_4Pf
.visible .entry _Z9local_3_4Pf(
	.param .u64 .ptr .align 1 _Z9local_3_4Pf_param_0
)
{
	.reg .b32 	%f<2>;
	.reg .b64 	%rd<3>;

	ld.param.u64 	%rd1, [_Z9local_3_4Pf_param_0];
	cvta.to.global.u64 	%rd2, %rd1;
	ld.global.f32 	%f1, [%rd2+12];
	st.global.f32 	[%rd2], %f1;
	ret;

}
	// .globl	_Z9local_3_8Pf
.visible .entry _Z9local_3_8Pf(
	.param .u64 .ptr .align 1 _Z9local_3_8Pf_param_0
)
{
	.reg .b32 	%f<2>;
	.reg .b64 	%rd<3>;

	ld.param.u64 	%rd1, [_Z9local_3_8Pf_param_0];
	cvta.to.global.u64 	%rd2, %rd1;
	ld.global.f32 	%f1, [%rd2+28];
	st.global.f32 	[%rd2], %f1;
	ret;

}
	// .globl	_Z10local_3_16Pf
.visible .entry _Z10local_3_16Pf(
	.param .u64 .ptr .align 1 _Z10local_3_16Pf_param_0
)
{
	.reg .b32 	%f<2>;
	.reg .b64 	%rd<3>;

	ld.param.u64 	%rd1, [_Z10local_3_16Pf_param_0];
	cvta.to.global.u64 	%rd2, %rd1;
	ld.global.f32 	%f1, [%rd2+60];
	st.global.f32 	[%rd2], %f1;
	ret;

}
	// .globl	_Z10local_3_32Pf
.visible .entry _Z10local_3_32Pf(
	.param .u64 .ptr .align 1 _Z10local_3_32Pf_param_0
)
{
	.reg .b32 	%f<2>;
	.reg .b64 	%rd<3>;

	ld.param.u64 	%rd1, [_Z10local_3_32Pf_param_0];
	cvta.to.global.u64 	%rd2, %rd1;
	ld.global.f32 	%f1, [%rd2+124];
	st.global.f32 	[%rd2], %f1;
	ret;

}
	// .globl	_Z10local_3_64Pf
.visible .entry _Z10local_3_64Pf(
	.param .u64 .ptr .align 1 _Z10local_3_64Pf_param_0
)
{
	.reg .b32 	%f<2>;
	.reg .b64 	%rd<3>;

	ld.param.u64 	%rd1, [_Z10local_3_64Pf_param_0];
	cvta.to.global.u64 	%rd2, %rd1;
	ld.global.f32 	%f1, [%rd2+252];
	st.global.f32 	[%rd2], %f1;
	ret;

}
	// .globl	_Z11local_3_128Pf
.visible .entry _Z11local_3_128Pf(
	.param .u64 .ptr .align 1 _Z11local_3_128Pf_param_0
)
{
	.reg .b32 	%f<2>;
	.reg .b64 	%rd<3>;

	ld.param.u64 	%rd1, [_Z11local_3_128Pf_param_0];
	cvta.to.global.u64 	%rd2, %rd1;
	ld.global.f32 	%f1, [%rd2+508];
	st.global.f32 	[%rd2], %f1;
	ret;

}


// ===== COMPILED SASS (sm_100) =====

	.target	sm_100

	.elftype	@"ET_EXEC"


//--------------------- .note.nv.tkinfo           --------------------------
	.section	.note.nv.tkinfo,"",@"SHT_NOTE"
	.sectionflags	@"SHF_NOTE_NV_TKINFO"
	.tkinfo
        /*0018*/ 	.word	0x00000002
        /*0030*/ 	.string	""
        /*0030*/ 	.string	"ptxas"
        /*0030*/ 	.string	"Cuda compilation tools, release 13.0, V13.0.88"
        /*0030*/ 	.string	"Build cuda_13.0.r13.0/compiler.36424714_0"
        /*0030*/ 	.string	"-arch sm_100 -m 64 "



//--------------------- .note.nv.cuinfo           --------------------------
	.section	.note.nv.cuinfo,"",@"SHT_NOTE"
	.sectionflags	@"SHF_NOTE_NV_CUINFO"
        /*0018*/ 	.short	0x0002
        /*001a*/ 	.short	0x0064
        /*001c*/ 	.short	0x0082
	.zero		2


//--------------------- .nv.info                  --------------------------
	.section	.nv.info,"",@"SHT_CUDA_INFO"
	.align	4


	//----- nvinfo : EIATTR_REGCOUNT
	.align		4
        /*0000*/ 	.byte	0x04, 0x2f
        /*0002*/ 	.short	(.L_1 - .L_0)
	.align		4
.L_0:
        /*0004*/ 	.word	index@(_Z9local_3_2Pf)
        /*0008*/ 	.word	0x00000008


	//----- nvinfo : EIATTR_FRAME_SIZE
	.align		4
.L_1:
        /*000c*/ 	.byte	0x04, 0x11
        /*000e*/ 	.short	(.L_3 - .L_2)
	.align		4
.L_2:
        /*0010*/ 	.word	index@(_Z9local_3_2Pf)
        /*0014*/ 	.word	0x00000000


	//----- nvinfo : EIATTR_REGCOUNT
	.align		4
.L_3:
        /*0018*/ 	.byte	0x04, 0x2f
        /*001a*/ 	.short	(.L_5 - .L_4)
	.align		4
.L_4:
        /*001c*/ 	.word	index@(_Z9local_3_4Pf)
        /*0020*/ 	.word	0x00000008


	//----- nvinfo : EIATTR_FRAME_SIZE
	.align		4
.L_5:
        /*0024*/ 	.byte	0x04, 0x11
        /*0026*/ 	.short	(.L_7 - .L_6)
	.align		4
.L_6:
        /*0028*/ 	.word	index@(_Z9local_3_4Pf)
        /*002c*/ 	.word	0x00000000


	//----- nvinfo : EIATTR_REGCOUNT
	.align		4
.L_7:
        /*0030*/ 	.byte	0x04, 0x2f
        /*0032*/ 	.short	(.L_9 - .L_8)
	.align		4
.L_8:
        /*0034*/ 	.word	index@(_Z9local_3_8Pf)
        /*0038*/ 	.word	0x00000008


	//----- nvinfo : EIATTR_FRAME_SIZE
	.align		4
.L_9:
        /*003c*/ 	.byte	0x04, 0x11
        /*003e*/ 	.short	(.L_11 - .L_10)
	.align		4
.L_10:
        /*0040*/ 	.word	index@(_Z9local_3_8Pf)
        /*0044*/ 	.word	0x00000000


	//----- nvinfo : EIATTR_REGCOUNT
	.align		4
.L_11:
        /*0048*/ 	.byte	0x04, 0x2f
        /*004a*/ 	.short	(.L_13 - .L_12)
	.align		4
.L_12:
        /*004c*/ 	.word	index@(_Z10local_3_16Pf)
        /*0050*/ 	.word	0x00000008


	//----- nvinfo : EIATTR_FRAME_SIZE
	.align		4
.L_13:
        /*0054*/ 	.byte	0x04, 0x11
        /*0056*/ 	.short	(.L_15 - .L_14)
	.align		4
.L_14:
        /*0058*/ 	.word	index@(_Z10local_3_16Pf)
        /*005c*/ 	.word	0x00000000


	//----- nvinfo : EIATTR_REGCOUNT
	.align		4
.L_15:
        /*0060*/ 	.byte	0x04, 0x2f
        /*0062*/ 	.short	(.L_17 - .L_16)
	.align		4
.L_16:
        /*0064*/ 	.word	index@(_Z10local_3_32Pf)
        /*0068*/ 	.word	0x00000008


	//----- nvinfo : EIATTR_FRAME_SIZE
	.align		4
.L_17:
        /*006c*/ 	.byte	0x04, 0x11
        /*006e*/ 	.short	(.L_19 - .L_18)
	.align		4
.L_18:
        /*0070*/ 	.word	index@(_Z10local_3_32Pf)
        /*0074*/ 	.word	0x00000000


	//----- nvinfo : EIATTR_REGCOUNT
	.align		4
.L_19:
        /*0078*/ 	.byte	0x04, 0x2f
        /*007a*/ 	.short	(.L_21 - .L_20)
	.align		4
.L_20:
        /*007c*/ 	.word	index@(_Z10local_3_64Pf)
        /*0080*/ 	.word	0x00000008


	//----- nvinfo : EIATTR_FRAME_SIZE
	.align		4
.L_21:
        /*0084*/ 	.byte	0x04, 0x11
        /*0086*/ 	.short	(.L_23 - .L_22)
	.align		4
.L_22:
        /*0088*/ 	.word	index@(_Z10local_3_64Pf)
        /*008c*/ 	.word	0x00000000


	//----- nvinfo : EIATTR_REGCOUNT
	.align		4
.L_23:
        /*0090*/ 	.byte	0x04, 0x2f
        /*0092*/ 	.short	(.L_25 - .L_24)
	.align		4
.L_24:
        /*0094*/ 	.word	index@(_Z11local_3_128Pf)
        /*0098*/ 	.word	0x00000008


	//----- nvinfo : EIATTR_FRAME_SIZE
	.align		4
.L_25:
        /*009c*/ 	.byte	0x04, 0x11
        /*009e*/ 	.short	(.L_27 - .L_26)
	.align		4
.L_26:
        /*00a0*/ 	.word	index@(_Z11local_3_128Pf)
        /*00a4*/ 	.word	0x00000000


	//----- nvinfo : EIATTR_MIN_STACK_SIZE
	.align		4
.L_27:
        /*00a8*/ 	.byte	0x04, 0x12
        /*00aa*/ 	.short	(.L_29 - .L_28)
	.align		4
.L_28:
        /*00ac*/ 	.word	index@(_Z11local_3_128Pf)
        /*00b0*/ 	.word	0x00000000


	//----- nvinfo : EIATTR_MIN_STACK_SIZE
	.align		4
.L_29:
        /*00b4*/ 	.byte	0x04, 0x12
        /*00b6*/ 	.short	(.L_31 - .L_30)
	.align		4
.L_30:
        /*00b8*/ 	.word	index@(_Z10local_3_64Pf)
        /*00bc*/ 	.word	0x00000000


	//----- nvinfo : EIATTR_MIN_STACK_SIZE
	.align		4
.L_31:
        /*00c0*/ 	.byte	0x04, 0x12
        /*00c2*/ 	.short	(.L_33 - .L_32)
	.align		4
.L_32:
        /*00c4*/ 	.word	index@(_Z10local_3_32Pf)
        /*00c8*/ 	.word	0x00000000


	//----- nvinfo : EIATTR_MIN_STACK_SIZE
	.align		4
.L_33:
        /*00cc*/ 	.byte	0x04, 0x12
        /*00ce*/ 	.short	(.L_35 - .L_34)
	.align		4
.L_34:
        /*00d0*/ 	.word	index@(_Z10local_3_16Pf)
        /*00d4*/ 	.word	0x00000000


	//----- nvinfo : EIATTR_MIN_STACK_SIZE
	.align		4
.L_35:
        /*00d8*/ 	.byte	0x04, 0x12
        /*00da*/ 	.short	(.L_37 - .L_36)
	.align		4
.L_36:
        /*00dc*/ 	.word	index@(_Z9local_3_8Pf)
        /*00e0*/ 	.word	0x00000000


	//----- nvinfo : EIATTR_MIN_STACK_SIZE
	.align		4
.L_37:
        /*00e4*/ 	.byte	0x04, 0x12
        /*00e6*/ 	.short	(.L_39 - .L_38)
	.align		4
.L_38:
        /*00e8*/ 	.word	index@(_Z9local_3_4Pf)
        /*00ec*/ 	.word	0x00000000


	//----- nvinfo : EIATTR_MIN_STACK_SIZE
	.align		4
.L_39:
        /*00f0*/ 	.byte	0x04, 0x12
        /*00f2*/ 	.short	(.L_41 - .L_40)
	.align		4
.L_40:
        /*00f4*/ 	.word	index@(_Z9local_3_2Pf)
        /*00f8*/ 	.word	0x00000000
.L_41:


//--------------------- .nv.compat                --------------------------
	.section	.nv.compat,"",@"SHT_CUDA_COMPAT_INFO"
	.align	4
        /*0000*/ 	.byte	0x02, 0x09, 0x00, 0x00, 0x02, 0x02, 0x01, 0x00, 0x02, 0x05, 0x05, 0x00, 0x03, 0x07, 0x01, 0x01
        /*0010*/ 	.byte	0x02, 0x03, 0x00, 0x00, 0x02, 0x06, 0x01, 0x00, 0x04, 0x0b, 0x08, 0x00, 0x09, 0x00, 0x00, 0x00
        /*0020*/ 	.byte	0x00, 0x00, 0x00, 0x00


//--------------------- .nv.info._Z11local_3_128Pf --------------------------
	.section	.nv.info._Z11local_3_128Pf,"",@"SHT_CUDA_INFO"
	.sectionflags	@""
	.align	4


	//----- nvinfo : EIATTR_CUDA_API_VERSION
	.align		4
        /*0000*/ 	.byte	0x04, 0x37
        /*0002*/ 	.short	(.L_43 - .L_42)
.L_42:
        /*0004*/ 	.word	0x00000082


	//----- nvinfo : EIATTR_KPARAM_INFO
	.align		4
.L_43:
        /*0008*/ 	.byte	0x04, 0x17
        /*000a*/ 	.short	(.L_45 - .L_44)
.L_44:
        /*000c*/ 	.word	0x00000000
        /*0010*/ 	.short	0x0000
        /*0012*/ 	.short	0x0000
        /*0014*/ 	.byte	0x00, 0xf5, 0x21, 0x00


	//----- nvinfo : EIATTR_SPARSE_MMA_MASK
	.align		4
.L_45:
        /*0018*/ 	.byte	0x03, 0x50
        /*001a*/ 	.short	0x0000


	//----- nvinfo : EIATTR_MAXREG_COUNT
	.align		4
        /*001c*/ 	.byte	0x03, 0x1b
        /*001e*/ 	.short	0x00ff


	//----- nvinfo : EIATTR_MERCURY_ISA_VERSION
	.align		4
        /*0020*/ 	.byte	0x03, 0x5f
        /*0022*/ 	.short	0x0101


	//----- nvinfo : EIATTR_VRC_CTA_INIT_COUNT
	.align		4
        /*0024*/ 	.byte	0x02, 0x4a
	.zero		1
	.zero		1


	//----- nvinfo : EIATTR_EXIT_INSTR_OFFSETS
	.align		4
        /*0028*/ 	.byte	0x04, 0x1c
        /*002a*/ 	.short	(.L_47 - .L_46)


	//   ....[0]....
.L_46:
        /*002c*/ 	.word	0x00000050


	//----- nvinfo : EIATTR_CBANK_PARAM_SIZE
	.align		4
.L_47:
        /*0030*/ 	.byte	0x03, 0x19
        /*0032*/ 	.short	0x0008


	//----- nvinfo : EIATTR_PARAM_CBANK
	.align		4
        /*0034*/ 	.byte	0x04, 0x0a
        /*0036*/ 	.short	(.L_49 - .L_48)
	.align		4
.L_48:
        /*0038*/ 	.word	index@(.nv.constant0._Z11local_3_128Pf)
        /*003c*/ 	.short	0x0380
        /*003e*/ 	.short	0x0008


	//----- nvinfo : EIATTR_SW_WAR
	.align		4
.L_49:
        /*0040*/ 	.byte	0x04, 0x36
        /*0042*/ 	.short	(.L_51 - .L_50)
.L_50:
        /*0044*/ 	.word	0x00000008
.L_51:


//--------------------- .nv.info._Z10local_3_64Pf --------------------------
	.section	.nv.info._Z10local_3_64Pf,"",@"SHT_CUDA_INFO"
	.sectionflags	@""
	.align	4


	//----- nvinfo : EIATTR_CUDA_API_VERSION
	.align		4
        /*0000*/ 	.byte	0x04, 0x37
        /*0002*/ 	.short	(.L_53 - .L_52)
.L_52:
        /*0004*/ 	.word	0x00000082


	//----- nvinfo : EIATTR_KPARAM_INFO
	.align		4
.L_53:
        /*0008*/ 	.byte	0x04, 0x17
        /*000a*/ 	.short	(.L_55 - .L_54)
.L_54:
        /*000c*/ 	.word	0x00000000
        /*0010*/ 	.short	0x0000
        /*0012*/ 	.short	0x0000
        /*0014*/ 	.byte	0x00, 0xf5, 0x21, 0x00


	//----- nvinfo : EIATTR_SPARSE_MMA_MASK
	.align		4
.L_55:
        /*0018*/ 	.byte	0x03, 0x50
        /*001a*/ 	.short	0x0000


	//----- nvinfo : EIATTR_MAXREG_COUNT
	.align		4
        /*001c*/ 	.byte	0x03, 0x1b
        /*001e*/ 	.short	0x00ff


	//----- nvinfo : EIATTR_MERCURY_ISA_VERSION
	.align		4
        /*0020*/ 	.byte	0x03, 0x5f
        /*0022*/ 	.short	0x0101


	//----- nvinfo : EIATTR_VRC_CTA_INIT_COUNT
	.align		4
        /*0024*/ 	.byte	0x02, 0x4a
	.zero		1
	.zero		1


	//----- nvinfo : EIATTR_EXIT_INSTR_OFFSETS
	.align		4
        /*0028*/ 	.byte	0x04, 0x1c
        /*002a*/ 	.short	(.L_57 - .L_56)


	//   ....[0]....
.L_56:
        /*002c*/ 	.word	0x00000050


	//----- nvinfo : EIATTR_CBANK_PARAM_SIZE
	.align		4
.L_57:
        /*0030*/ 	.byte	0x03, 0x19
        /*0032*/ 	.short	0x0008


	//----- nvinfo : EIATTR_PARAM_CBANK
	.align		4
        /*0034*/ 	.byte	0x04, 0x0a
        /*0036*/ 	.short	(.L_59 - .L_58)
	.align		4
.L_58:
        /*0038*/ 	.word	index@(.nv.constant0._Z10local_3_64Pf)
        /*003c*/ 	.short	0x0380
        /*003e*/ 	.short	0x0008


	//----- nvinfo : EIATTR_SW_WAR
	.align		4
.L_59:
        /*0040*/ 	.byte	0x04, 0x36
        /*0042*/ 	.short	(.L_61 - .L_60)
.L_60:
        /*0044*/ 	.word	0x00000008
.L_61:


//--------------------- .nv.info._Z10local_3_32Pf --------------------------
	.section	.nv.info._Z10local_3_32Pf,"",@"SHT_CUDA_INFO"
	.sectionflags	@""
	.align	4


	//----- nvinfo : EIATTR_CUDA_API_VERSION
	.align		4
        /*0000*/ 	.byte	0x04, 0x37
        /*0002*/ 	.short	(.L_63 - .L_62)
.L_62:
        /*0004*/ 	.word	0x00000082


	//----- nvinfo : EIATTR_KPARAM_INFO
	.align		4
.L_63:
        /*0008*/ 	.byte	0x04, 0x17
        /*000a*/ 	.short	(.L_65 - .L_64)
.L_64:
        /*000c*/ 	.word	0x00000000
        /*0010*/ 	.short	0x0000
        /*0012*/ 	.short	0x0000
        /*0014*/ 	.byte	0x00, 0xf5, 0x21, 0x00


	//----- nvinfo : EIATTR_SPARSE_MMA_MASK
	.align		4
.L_65:
        /*0018*/ 	.byte	0x03, 0x50
        /*001a*/ 	.short	0x0000


	//----- nvinfo : EIATTR_MAXREG_COUNT
	.align		4
        /*001c*/ 	.byte	0x03, 0x1b
        /*001e*/ 	.short	0x00ff


	//----- nvinfo : EIATTR_MERCURY_ISA_VERSION
	.align		4
        /*0020*/ 	.byte	0x03, 0x5f
        /*0022*/ 	.short	0x0101


	//----- nvinfo : EIATTR_VRC_CTA_INIT_COUNT
	.align		4
        /*0024*/ 	.byte	0x02, 0x4a
	.zero		1
	.zero		1


	//----- nvinfo : EIATTR_EXIT_INSTR_OFFSETS
	.align		4
        /*0028*/ 	.byte	0x04, 0x1c
        /*002a*/ 	.short	(.L_67 - .L_66)


	//   ....[0]....
.L_66:
        /*002c*/ 	.word	0x00000050


	//----- nvinfo : EIATTR_CBANK_PARAM_SIZE
	.align		4
.L_67:
        /*0030*/ 	.byte	0x03, 0x19
        /*0032*/ 	.short	0x0008


	//----- nvinfo : EIATTR_PARAM_CBANK
	.align		4
        /*0034*/ 	.byte	0x04, 0x0a
        /*0036*/ 	.short	(.L_69 - .L_68)
	.align		4
.L_68:
        /*0038*/ 	.word	index@(.nv.constant0._Z10local_3_32Pf)
        /*003c*/ 	.short	0x0380
        /*003e*/ 	.short	0x0008


	//----- nvinfo : EIATTR_SW_WAR
	.align		4
.L_69:
        /*0040*/ 	.byte	0x04, 0x36
        /*0042*/ 	.short	(.L_71 - .L_70)
.L_70:
        /*0044*/ 	.word	0x00000008
.L_71:


//--------------------- .nv.info._Z10local_3_16Pf --------------------------
	.section	.nv.info._Z10local_3_16Pf,"",@"SHT_CUDA_INFO"
	.sectionflags	@""
	.align	4


	//----- nvinfo : EIATTR_CUDA_API_VERSION
	.align		4
        /*0000*/ 	.byte	0x04, 0x37
        /*0002*/ 	.short	(.L_73 - .L_72)
.L_72:
        /*0004*/ 	.word	0x00000082


	//----- nvinfo : EIATTR_KPARAM_INFO
	.align		4
.L_73:
        /*0008*/ 	.byte	0x04, 0x17
        /*000a*/ 	.short	(.L_75 - .L_74)
.L_74:
        /*000c*/ 	.word	0x00000000
        /*0010*/ 	.short	0x0000
        /*0012*/ 	.short	0x0000
        /*0014*/ 	.byte	0x00, 0xf5, 0x21, 0x00


	//----- nvinfo : EIATTR_SPARSE_MMA_MASK
	.align		4
.L_75:
        /*0018*/ 	.byte	0x03, 0x50
        /*001a*/ 	.short	0x0000


	//----- nvinfo : EIATTR_MAXREG_COUNT
	.align		4
        /*001c*/ 	.byte	0x03, 0x1b
        /*001e*/ 	.short	0x00ff


	//----- nvinfo : EIATTR_MERCURY_ISA_VERSION
	.align		4
        /*0020*/ 	.byte	0x03, 0x5f
        /*0022*/ 	.short	0x0101


	//----- nvinfo : EIATTR_VRC_CTA_INIT_COUNT
	.align		4
        /*0024*/ 	.byte	0x02, 0x4a
	.zero		1
	.zero		1


	//----- nvinfo : EIATTR_EXIT_INSTR_OFFSETS
	.align		4
        /*0028*/ 	.byte	0x04, 0x1c
        /*002a*/ 	.short	(.L_77 - .L_76)


	//   ....[0]....
.L_76:
        /*002c*/ 	.word	0x00000050


	//----- nvinfo : EIATTR_CBANK_PARAM_SIZE
	.align		4
.L_77:
        /*0030*/ 	.byte	0x03, 0x19
        /*0032*/ 	.short	0x0008


	//----- nvinfo : EIATTR_PARAM_CBANK
	.align		4
        /*0034*/ 	.byte	0x04, 0x0a
        /*0036*/ 	.short	(.L_79 - .L_78)
	.align		4
.L_78:
        /*0038*/ 	.word	index@(.nv.constant0._Z10local_3_16Pf)
        /*003c*/ 	.short	0x0380
        /*003e*/ 	.short	0x0008


	//----- nvinfo : EIATTR_SW_WAR
	.align		4
.L_79:
        /*0040*/ 	.byte	0x04, 0x36
        /*0042*/ 	.short	(.L_81 - .L_80)
.L_80:
        /*0044*/ 	.word	0x00000008
.L_81:


//--------------------- .nv.info._Z9local_3_8Pf   --------------------------
	.section	.nv.info._Z9local_3_8Pf,"",@"SHT_CUDA_INFO"
	.sectionflags	@""
	.align	4


	//----- nvinfo : EIATTR_CUDA_API_VERSION
	.align		4
        /*0000*/ 	.byte	0x04, 0x37
        /*0002*/ 	.short	(.L_83 - .L_82)
.L_82:
        /*0004*/ 	.word	0x00000082


	//----- nvinfo : EIATTR_KPARAM_INFO
	.align		4
.L_83:
        /*0008*/ 	.byte	0x04, 0x17
        /*000a*/ 	.short	(.L_85 - .L_84)
.L_84:
        /*000c*/ 	.word	0x00000000
        /*0010*/ 	.short	0x0000
        /*0012*/ 	.short	0x0000
        /*0014*/ 	.byte	0x00, 0xf5, 0x21, 0x00


	//----- nvinfo : EIATTR_SPARSE_MMA_MASK
	.align		4
.L_85:
        /*0018*/ 	.byte	0x03, 0x50
        /*001a*/ 	.short	0x0000


	//----- nvinfo : EIATTR_MAXREG_COUNT
	.align		4
        /*001c*/ 	.byte	0x03, 0x1b
        /*001e*/ 	.short	0x00ff


	//----- nvinfo : EIATTR_MERCURY_ISA_VERSION
	.align		4
        /*0020*/ 	.byte	0x03, 0x5f
        /*0022*/ 	.short	0x0101


	//----- nvinfo : EIATTR_VRC_CTA_INIT_COUNT
	.align		4
        /*0024*/ 	.byte	0x02, 0x4a
	.zero		1
	.zero		1


	//----- nvinfo : EIATTR_EXIT_INSTR_OFFSETS
	.align		4
        /*0028*/ 	.byte	0x04, 0x1c
        /*002a*/ 	.short	(.L_87 - .L_86)


	//   ....[0]....
.L_86:
        /*002c*/ 	.word	0x00000050


	//----- nvinfo : EIATTR_CBANK_PARAM_SIZE
	.align		4
.L_87:
        /*0030*/ 	.byte	0x03, 0x19
        /*0032*/ 	.short	0x0008


	//----- nvinfo : EIATTR_PARAM_CBANK
	.align		4
        /*0034*/ 	.byte	0x04, 0x0a
        /*0036*/ 	.short	(.L_89 - .L_88)
	.align		4
.L_88:
        /*0038*/ 	.word	index@(.nv.constant0._Z9local_3_8Pf)
        /*003c*/ 	.short	0x0380
        /*003e*/ 	.short	0x0008


	//----- nvinfo : EIATTR_SW_WAR
	.align		4
.L_89:
        /*0040*/ 	.byte	0x04, 0x36
        /*0042*/ 	.short	(.L_91 - .L_90)
.L_90:
        /*0044*/ 	.word	0x00000008
.L_91:


//--------------------- .nv.info._Z9local_3_4Pf   --------------------------
	.section	.nv.info._Z9local_3_4Pf,"",@"SHT_CUDA_INFO"
	.sectionflags	@""
	.align	4


	//----- nvinfo : EIATTR_CUDA_API_VERSION
	.align		4
        /*0000*/ 	.byte	0x04, 0x37
        /*0002*/ 	.short	(.L_93 - .L_92)
.L_92:
        /*0004*/ 	.word	0x00000082


	//----- nvinfo : EIATTR_KPARAM_INFO
	.align		4
.L_93:
        /*0008*/ 	.byte	0x04, 0x17
        /*000a*/ 	.short	(.L_95 - .L_94)
.L_94:
        /*000c*/ 	.word	0x00000000
        /*0010*/ 	.short	0x0000
        /*0012*/ 	.short	0x0000
        /*0014*/ 	.byte	0x00, 0xf5, 0x21, 0x00


	//----- nvinfo : EIATTR_SPARSE_MMA_MASK
	.align		4
.L_95:
        /*0018*/ 	.byte	0x03, 0x50
        /*001a*/ 	.short	0x0000


	//----- nvinfo : EIATTR_MAXREG_COUNT
	.align		4
        /*001c*/ 	.byte	0x03, 0x1b
        /*001e*/ 	.short	0x00ff


	//----- nvinfo : EIATTR_MERCURY_ISA_VERSION
	.align		4
        /*0020*/ 	.byte	0x03, 0x5f
        /*0022*/ 	.short	0x0101


	//----- nvinfo : EIATTR_VRC_CTA_INIT_COUNT
	.align		4
        /*0024*/ 	.byte	0x02, 0x4a
	.zero		1
	.zero		1


	//----- nvinfo : EIATTR_EXIT_INSTR_OFFSETS
	.align		4
        /*0028*/ 	.byte	0x04, 0x1c
        /*002a*/ 	.short	(.L_97 - .L_96)


	//   ....[0]....
.L_96:
        /*002c*/ 	.word	0x00000050


	//----- nvinfo : EIATTR_CBANK_PARAM_SIZE
	.align		4
.L_97:
        /*0030*/ 	.byte	0x03, 0x19
        /*0032*/ 	.short	0x0008


	//----- nvinfo : EIATTR_PARAM_CBANK
	.align		4
        /*0034*/ 	.byte	0x04, 0x0a
        /*0036*/ 	.short	(.L_99 - .L_98)
	.align		4
.L_98:
        /*0038*/ 	.word	index@(.nv.constant0._Z9local_3_4Pf)
        /*003c*/ 	.short	0x0380
        /*003e*/ 	.short	0x0008


	//----- nvinfo : EIATTR_SW_WAR
	.align		4
.L_99:
        /*0040*/ 	.byte	0x04, 0x36
        /*0042*/ 	.short	(.L_101 - .L_100)
.L_100:
        /*0044*/ 	.word	0x00000008
.L_101:


//--------------------- .nv.info._Z9local_3_2Pf   --------------------------
	.section	.nv.info._Z9local_3_2Pf,"",@"SHT_CUDA_INFO"
	.sectionflags	@""
	.align	4


	//----- nvinfo : EIATTR_CUDA_API_VERSION
	.align		4
        /*0000*/ 	.byte	0x04, 0x37
        /*0002*/ 	.short	(.L_103 - .L_102)
.L_102:
        /*0004*/ 	.word	0x00000082


	//----- nvinfo : EIATTR_KPARAM_INFO
	.align		4
.L_103:
        /*0008*/ 	.byte	0x04, 0x17
        /*000a*/ 	.short	(.L_105 - .L_104)
.L_104:
        /*000c*/ 	.word	0x00000000
        /*0010*/ 	.short	0x0000
        /*0012*/ 	.short	0x0000
        /*0014*/ 	.byte	0x00, 0xf5, 0x21, 0x00


	//----- nvinfo : EIATTR_SPARSE_MMA_MASK
	.align		4
.L_105:
        /*0018*/ 	.byte	0x03, 0x50
        /*001a*/ 	.short	0x0000


	//----- nvinfo : EIATTR_MAXREG_COUNT
	.align		4
        /*001c*/ 	.byte	0x03, 0x1b
        /*001e*/ 	.short	0x00ff


	//----- nvinfo : EIATTR_MERCURY_ISA_VERSION
	.align		4
        /*0020*/ 	.byte	0x03, 0x5f
        /*0022*/ 	.short	0x0101


	//----- nvinfo : EIATTR_VRC_CTA_INIT_COUNT
	.align		4
        /*0024*/ 	.byte	0x02, 0x4a
	.zero		1
	.zero		1


	//----- nvinfo : EIATTR_EXIT_INSTR_OFFSETS
	.align		4
        /*0028*/ 	.byte	0x04, 0x1c
        /*002a*/ 	.short	(.L_107 - .L_106)


	//   ....[0]....
.L_106:
        /*002c*/ 	.word	0x00000050


	//----- nvinfo : EIATTR_CBANK_PARAM_SIZE
	.align		4
.L_107:
        /*0030*/ 	.byte	0x03, 0x19
        /*0032*/ 	.short	0x0008


	//----- nvinfo : EIATTR_PARAM_CBANK
	.align		4
        /*0034*/ 	.byte	0x04, 0x0a
        /*0036*/ 	.short	(.L_109 - .L_108)
	.align		4
.L_108:
        /*0038*/ 	.word	index@(.nv.constant0._Z9local_3_2Pf)
        /*003c*/ 	.short	0x0380
        /*003e*/ 	.short	0x0008


	//----- nvinfo : EIATTR_SW_WAR
	.align		4
.L_109:
        /*0040*/ 	.byte	0x04, 0x36
        /*0042*/ 	.short	(.L_111 - .L_110)
.L_110:
        /*0044*/ 	.word	0x00000008
.L_111:


//--------------------- .nv.callgraph             --------------------------
	.section	.nv.callgraph,"",@"SHT_CUDA_CALLGRAPH"
	.align	4
	.sectionentsize	8
	.align		4
        /*0000*/ 	.word	0x00000000
	.align		4
        /*0004*/ 	.word	0xffffffff
	.align		4
        /*0008*/ 	.word	0x00000000
	.align		4
        /*000c*/ 	.word	0xfffffffe
	.align		4
        /*0010*/ 	.word	0x00000000
	.align		4
        /*0014*/ 	.word	0xfffffffd
	.align		4
        /*0018*/ 	.word	0x00000000
	.align		4
        /*001c*/ 	.word	0xfffffffc


//--------------------- .text._Z11local_3_128Pf   --------------------------
	.section	.text._Z11local_3_128Pf,"ax",@progbits
	.align	128
        .global         _Z11local_3_128Pf
        .type           _Z11local_3_128Pf,@function
        .size           _Z11local_3_128Pf,(.L_x_7 - _Z11local_3_128Pf)
        .other          _Z11local_3_128Pf,@"STO_CUDA_ENTRY STV_DEFAULT"
_Z11local_3_128Pf:
.text._Z11local_3_128Pf:
[----:B------:R-:W-:Y:S08]  /*0000*/  LDC R1, c[0x0][0x37c] ;  /* 0x0000df00ff017b82 */ /* 0x000ff00000000800 */
[----:B------:R-:W0:Y:S01]  /*0010*/  LDC.64 R2, c[0x0][0x380] ;  /* 0x0000e000ff027b82 */ /* 0x000e220000000a00 */
[----:B------:R-:W0:Y:S02]  /*0020*/  LDCU.64 UR4, c[0x0][0x358] ;  /* 0x00006b00ff0477ac */ /* 0x000e240008000a00 */
[----:B0-----:R-:W2:Y:S04]  /*0030*/  LDG.E R5, desc[UR4][R2.64+0x1fc] ;  /* 0x0001fc0402057981 */ /* 0x001ea8000c1e1900 */
[----:B--2---:R-:W-:Y:S01]  /*0040*/  STG.E desc[UR4][R2.64], R5 ;  /* 0x0000000502007986 */ /* 0x004fe2000c101904 */
[----:B------:R-:W-:Y:S05]  /*0050*/  EXIT ;  /* 0x000000000000794d */ /* 0x000fea0003800000 */
.L_x_0:
[----:B------:R-:W-:-:S00]  /*0060*/  BRA `(.L_x_0) ;  /* 0xfffffffc00fc7947 */ /* 0x000fc0000383ffff */
[----:B------:R-:W-:-:S00]  /*0070*/  NOP ;  /* 0x0000000000007918 */ /* 0x000fc00000000000 */
        /* <DEDUP_REMOVED lines=8> */
.L_x_7:


//--------------------- .text._Z10local_3_64Pf    --------------------------
	.section	.text._Z10local_3_64Pf,"ax",@progbits
	.align	128
        .global         _Z10local_3_64Pf
        .type           _Z10local_3_64Pf,@function
        .size           _Z10local_3_64Pf,(.L_x_8 - _Z10local_3_64Pf)
        .other          _Z10local_3_64Pf,@"STO_CUDA_ENTRY STV_DEFAULT"
_Z10local_3_64Pf:
.text._Z10local_3_64Pf:
[----:B------:R-:W-:Y:S08]  /*0000*/  LDC R1, c[0x0][0x37c] ;  /* 0x0000df00ff017b82 */ /* 0x000ff00000000800 */
[----:B------:R-:W0:Y:S01]  /*0010*/  LDC.64 R2, c[0x0][0x380] ;  /* 0x0000e000ff027b82 */ /* 0x000e220000000a00 */
[----:B------:R-:W0:Y:S02]  /*0020*/  LDCU.64 UR4, c[0x0][0x358] ;  /* 0x00006b00ff0477ac */ /* 0x000e240008000a00 */
[----:B0-----:R-:W2:Y:S04]  /*0030*/  LDG.E R5, desc[UR4][R2.64+0xfc] ;  /* 0x0000fc0402057981 */ /* 0x001ea8000c1e1900 */
[----:B--2---:R-:W-:Y:S01]  /*0040*/  STG.E desc[UR4][R2.64], R5 ;  /* 0x0000000502007986 */ /* 0x004fe2000c101904 */
[----:B------:R-:W-:Y:S05]  /*0050*/  EXIT ;  /* 0x000000000000794d */ /* 0x000fea0003800000 */
.L_x_1:
        /* <DEDUP_REMOVED lines=10> */
.L_x_8:


//--------------------- .text._Z10local_3_32Pf    --------------------------
	.section	.text._Z10local_3_32Pf,"ax",@progbits
	.align	128
        .global         _Z10local_3_32Pf
        .type           _Z10local_3_32Pf,@function
        .size           _Z10local_3_32Pf,(.L_x_9 - _Z10local_3_32Pf)
        .other          _Z10local_3_32Pf,@"STO_CUDA_ENTRY STV_DEFAULT"
_Z10local_3_32Pf:
.text._Z10local_3_32Pf:
[----:B------:R-:W-:Y:S08]  /*0000*/  LDC R1, c[0x0][0x37c] ;  /* 0x0000df00ff017b82 */ /* 0x000ff00000000800 */
[----:B------:R-:W0:Y:S01]  /*0010*/  LDC.64 R2, c[0x0][0x380] ;  /* 0x0000e000ff027b82 */ /* 0x000e220000000a00 */
[----:B------:R-:W0:Y:S02]  /*0020*/  LDCU.64 UR4, c[0x0][0x358] ;  /* 0x00006b00ff0477ac */ /* 0x000e240008000a00 */
[----:B0-----:R-:W2:Y:S04]  /*0030*/  LDG.E R5, desc[UR4][R2.64+0x7c] ;  /* 0x00007c0402057981 */ /* 0x001ea8000c1e1900 */
[----:B--2---:R-:W-:Y:S01]  /*0040*/  STG.E desc[UR4][R2.64], R5 ;  /* 0x0000000502007986 */ /* 0x004fe2000c101904 */
[----:B------:R-:W-:Y:S05]  /*0050*/  EXIT ;  /* 0x000000000000794d */ /* 0x000fea0003800000 */
.L_x_2:
        /* <DEDUP_REMOVED lines=10> */
.L_x_9:


//--------------------- .text._Z10local_3_16Pf    --------------------------
	.section	.text._Z10local_3_16Pf,"ax",@progbits
	.align	128
        .global         _Z10local_3_16Pf
        .type           _Z10local_3_16Pf,@function
        .size           _Z10local_3_16Pf,(.L_x_10 - _Z10local_3_16Pf)
        .other          _Z10local_3_16Pf,@"STO_CUDA_ENTRY STV_DEFAULT"
_Z10local_3_16Pf:
.text._Z10local_3_16Pf:
[----:B------:R-:W-:Y:S08]  /*0000*/  LDC R1, c[0x0][0x37c] ;  /* 0x0000df00ff017b82 */ /* 0x000ff00000000800 */
[----:B------:R-:W0:Y:S01]  /*0010*/  LDC.64 R2, c[0x0][0x380] ;  /* 0x0000e000ff027b82 */ /* 0x000e220000000a00 */
[----:B------:R-:W0:Y:S02]  /*0020*/  LDCU.64 UR4, c[0x0][0x358] ;  /* 0x00006b00ff0477ac */ /* 0x000e240008000a00 */
[----:B0-----:R-:W2:Y:S04]  /*0030*/  LDG.E R5, desc[UR4][R2.64+0x3c] ;  /* 0x00003c0402057981 */ /* 0x001ea8000c1e1900 */
[----:B--2---:R-:W-:Y:S01]  /*0040*/  STG.E desc[UR4][R2.64], R5 ;  /* 0x0000000502007986 */ /* 0x004fe2000c101904 */
[----:B------:R-:W-:Y:S05]  /*0050*/  EXIT ;  /* 0x000000000000794d */ /* 0x000fea0003800000 */
.L_x_3:
        /* <DEDUP_REMOVED lines=10> */
.L_x_10:


//--------------------- .text._Z9local_3_8Pf      --------------------------
	.section	.text._Z9local_3_8Pf,"ax",@progbits
	.align	128
        .global         _Z9local_3_8Pf
        .type           _Z9local_3_8Pf,@function
        .size           _Z9local_3_8Pf,(.L_x_11 - _Z9local_3_8Pf)
        .other          _Z9local_3_8Pf,@"STO_CUDA_ENTRY STV_DEFAULT"
_Z9local_3_8Pf:
.text._Z9local_3_8Pf:
[----:B------:R-:W-:Y:S08]  /*0000*/  LDC R1, c[0x0][0x37c] ;  /* 0x0000df00ff017b82 */ /* 0x000ff00000000800 */
[----:B------:R-:W0:Y:S01]  /*0010*/  LDC.64 R2, c[0x0][0x380] ;  /* 0x0000e000ff027b82 */ /* 0x000e220000000a00 */
[----:B------:R-:W0:Y:S02]  /*0020*/  LDCU.64 UR4, c[0x0][0x358] ;  /* 0x00006b00ff0477ac */ /* 0x000e240008000a00 */
[----:B0-----:R-:W2:Y:S04]  /*0030*/  LDG.E R5, desc[UR4][R2.64+0x1c] ;  /* 0x00001c0402057981 */ /* 0x001ea8000c1e1900 */
[----:B--2---:R-:W-:Y:S01]  /*0040*/  STG.E desc[UR4][R2.64], R5 ;  /* 0x0000000502007986 */ /* 0x004fe2000c101904 */
[----:B------:R-:W-:Y:S05]  /*0050*/  EXIT ;  /* 0x000000000000794d */ /* 0x000fea0003800000 */
.L_x_4:
        /* <DEDUP_REMOVED lines=10> */
.L_x_11:


//--------------------- .text._Z9local_3_4Pf      --------------------------
	.section	.text._Z9local_3_4Pf,"ax",@progbits
	.align	128
        .global         _Z9local_3_4Pf
        .type           _Z9local_3_4Pf,@function
        .size           _Z9local_3_4Pf,(.L_x_12 - _Z9local_3_4Pf)
        .other          _Z9local_3_4Pf,@"STO_CUDA_ENTRY STV_DEFAULT"
_Z9local_3_4Pf:
.text._Z9local_3_4Pf:
[----:B------:R-:W-:Y:S08]  /*0000*/  LDC R1, c[0x0][0x37c] ;  /* 0x0000df00ff017b82 */ /* 0x000ff00000000800 */
[----:B------:R-:W0:Y:S01]  /*0010*/  LDC.64 R2, c[0x0][0x380] ;  /* 0x0000e000ff027b82 */ /* 0x000e220000000a00 */
[----:B------:R-:W0:Y:S02]  /*0020*/  LDCU.64 UR4, c[0x0][0x358] ;  /* 0x00006b00ff0477ac */ /* 0x000e240008000a00 */
[----:B0-----:R-:W2:Y:S04]  /*0030*/  LDG.E R5, desc[UR4][R2.64+0xc] ;  /* 0x00000c0402057981 */ /* 0x001ea8000c1e1900 */
[----:B--2---:R-:W-:Y:S01]  /*0040*/  STG.E desc[UR4][R2.64], R5 ;  /* 0x0000000502007986 */ /* 0x004fe2000c101904 */
[----:B------:R-:W-:Y:S05]  /*0050*/  EXIT ;  /* 0x000000000000794d */ /* 0x000fea0003800000 */
.L_x_5:
        /* <DEDUP_REMOVED lines=10> */
.L_x_12:


//--------------------- .text._Z9local_3_2Pf      --------------------------
	.section	.text._Z9local_3_2Pf,"ax",@progbits
	.align	128
        .global         _Z9local_3_2Pf
        .type           _Z9local_3_2Pf,@function
        .size           _Z9local_3_2Pf,(.L_x_13 - _Z9local_3_2Pf)
        .other          _Z9local_3_2Pf,@"STO_CUDA_ENTRY STV_DEFAULT"
_Z9local_3_2Pf:
.text._Z9local_3_2Pf:
[----:B------:R-:W-:Y:S08]  /*0000*/  LDC R1, c[0x0][0x37c] ;  /* 0x0000df00ff017b82 */ /* 0x000ff00000000800 */
[----:B------:R-:W0:Y:S01]  /*0010*/  LDC.64 R2, c[0x0][0x380] ;  /* 0x0000e000ff027b82 */ /* 0x000e220000000a00 */
[----:B------:R-:W0:Y:S02]  /*0020*/  LDCU.64 UR4, c[0x0][0x358] ;  /* 0x00006b00ff0477ac */ /* 0x000e240008000a00 */
[----:B0-----:R-:W2:Y:S04]  /*0030*/  LDG.E R5, desc[UR4][R2.64+0x4] ;  /* 0x0000040402057981 */ /* 0x001ea8000c1e1900 */
[----:B--2---:R-:W-:Y:S01]  /*0040*/  STG.E desc[UR4][R2.64], R5 ;  /* 0x0000000502007986 */ /* 0x004fe2000c101904 */
[----:B------:R-:W-:Y:S05]  /*0050*/  EXIT ;  /* 0x000000000000794d */ /* 0x000fea0003800000 */
.L_x_6:
        /* <DEDUP_REMOVED lines=10> */
.L_x_13:


//--------------------- .nv.shared.reserved.0     --------------------------
	.section	.nv.shared.reserved.0,"aw",@nobits
	.weak		__nv_reservedSMEM_offset_0_alias
	.size		__nv_reservedSMEM_offset_0_alias, 0, 64
	.other		__nv_reservedSMEM_offset_0_alias,@"STO_CUDA_RESERVED_SHARED STV_DEFAULT"
__nv_reservedSMEM_offset_0_alias:
	.zero		0
	.zero		64


//--------------------- .nv.constant0._Z11local_3_128Pf --------------------------
	.section	.nv.constant0._Z11local_3_128Pf,"a",@progbits
	.sectionflags	@""
	.align	4
.nv.constant0._Z11local_3_128Pf:
	.zero		904


//--------------------- .nv.constant0._Z10local_3_64Pf --------------------------
	.section	.nv.constant0._Z10local_3_64Pf,"a",@progbits
	.sectionflags	@""
	.align	4
.nv.constant0._Z10local_3_64Pf:
	.zero		904


//--------------------- .nv.constant0._Z10local_3_32Pf --------------------------
	.section	.nv.constant0._Z10local_3_32Pf,"a",@progbits
	.sectionflags	@""
	.align	4
.nv.constant0._Z10local_3_32Pf:
	.zero		904


//--------------------- .nv.constant0._Z10local_3_16Pf --------------------------
	.section	.nv.constant0._Z10local_3_16Pf,"a",@progbits
	.sectionflags	@""
	.align	4
.nv.constant0._Z10local_3_16Pf:
	.zero		904


//--------------------- .nv.constant0._Z9local_3_8Pf --------------------------
	.section	.nv.constant0._Z9local_3_8Pf,"a",@progbits
	.sectionflags	@""
	.align	4
.nv.constant0._Z9local_3_8Pf:
	.zero		904


//--------------------- .nv.constant0._Z9local_3_4Pf --------------------------
	.section	.nv.constant0._Z9local_3_4Pf,"a",@progbits
	.sectionflags	@""
	.align	4
.nv.constant0._Z9local_3_4Pf:
	.zero		904


//--------------------- .nv.constant0._Z9local_3_2Pf --------------------------
	.section	.nv.constant0._Z9local_3_2Pf,"a",@progbits
	.sectionflags	@""
	.align	4
.nv.constant0._Z9local_3_2Pf:
	.zero		904


//--------------------- SYMBOLS --------------------------

	.type		.nv.reservedSmem.offset0,@object
	.size		.nv.reservedSmem.offset0,0x4
